//
// Generated by NVIDIA NVVM Compiler
//
// Compiler Build ID: CL-36424714
// Cuda compilation tools, release 13.0, V13.0.88
// Based on NVVM 20.0.0
//

.version 9.0
.target sm_100
.address_size 64

	// .globl	_Z11imparesCeroPiS_

.visible .entry _Z11imparesCeroPiS_(
	.param .u64 .ptr .align 1 _Z11imparesCeroPiS__param_0,
	.param .u64 .ptr .align 1 _Z11imparesCeroPiS__param_1
)
{
	.reg .pred 	%p<2>;
	.reg .b32 	%r<9>;
	.reg .b64 	%rd<9>;

	ld.param.u64 	%rd1, [_Z11imparesCeroPiS__param_0];
	ld.param.u64 	%rd2, [_Z11imparesCeroPiS__param_1];
	mov.u32 	%r5, %tid.y;
	mov.u32 	%r6, %tid.x;
	mad.lo.s32 	%r1, %r5, 21, %r6;
	and.b32  	%r7, %r6, 1;
	setp.eq.b32 	%p1, %r7, 1;
	mov.b32 	%r8, 0;
	@%p1 bra 	$L__BB0_2;
	cvta.to.global.u64 	%rd3, %rd1;
	mul.wide.u32 	%rd4, %r1, 4;
	add.s64 	%rd5, %rd3, %rd4;
	ld.global.u32 	%r8, [%rd5];
$L__BB0_2:
	cvta.to.global.u64 	%rd6, %rd2;
	mul.wide.u32 	%rd7, %r1, 4;
	add.s64 	%rd8, %rd6, %rd7;
	st.global.u32 	[%rd8], %r8;
	ret;

}


// ===== COMPILED SASS (sm_100) =====

	.target	sm_100

	.elftype	@"ET_EXEC"


//--------------------- .note.nv.tkinfo           --------------------------
	.section	.note.nv.tkinfo,"",@"SHT_NOTE"
	.sectionflags	@"SHF_NOTE_NV_TKINFO"
	.tkinfo
        /*0018*/ 	.word	0x00000002
        /*0030*/ 	.string	""
        /*0030*/ 	.string	"ptxas"
        /*0030*/ 	.string	"Cuda compilation tools, release 13.0, V13.0.88"
        /*0030*/ 	.string	"Build cuda_13.0.r13.0/compiler.36424714_0"
        /*0030*/ 	.string	"-arch sm_100 -m 64 "



//--------------------- .note.nv.cuinfo           --------------------------
	.section	.note.nv.cuinfo,"",@"SHT_NOTE"
	.sectionflags	@"SHF_NOTE_NV_CUINFO"
        /*0018*/ 	.short	0x0002
        /*001a*/ 	.short	0x0064
        /*001c*/ 	.short	0x0082
	.zero		2


//--------------------- .nv.info                  --------------------------
	.section	.nv.info,"",@"SHT_CUDA_INFO"
	.align	4


	//----- nvinfo : EIATTR_REGCOUNT
	.align		4
        /*0000*/ 	.byte	0x04, 0x2f
        /*0002*/ 	.short	(.L_1 - .L_0)
	.align		4
.L_0:
        /*0004*/ 	.word	index@(_Z11imparesCeroPiS_)
        /*0008*/ 	.word	0x0000000a


	//----- nvinfo : EIATTR_FRAME_SIZE
	.align		4
.L_1:
        /*000c*/ 	.byte	0x04, 0x11
        /*000e*/ 	.short	(.L_3 - .L_2)
	.align		4
.L_2:
        /*0010*/ 	.word	index@(_Z11imparesCeroPiS_)
        /*0014*/ 	.word	0x00000000


	//----- nvinfo : EIATTR_MIN_STACK_SIZE
	.align		4
.L_3:
        /*0018*/ 	.byte	0x04, 0x12
        /*001a*/ 	.short	(.L_5 - .L_4)
	.align		4
.L_4:
        /*001c*/ 	.word	index@(_Z11imparesCeroPiS_)
        /*0020*/ 	.word	0x00000000
.L_5:


//--------------------- .nv.compat                --------------------------
	.section	.nv.compat,"",@"SHT_CUDA_COMPAT_INFO"
	.align	4
        /*0000*/ 	.byte	0x02, 0x09, 0x00, 0x00, 0x02, 0x02, 0x01, 0x00, 0x02, 0x05, 0x05, 0x00, 0x03, 0x07, 0x01, 0x01
        /*0010*/ 	.byte	0x02, 0x03, 0x00, 0x00, 0x02, 0x06, 0x01, 0x00, 0x04, 0x0b, 0x08, 0x00, 0x09, 0x00, 0x00, 0x00
        /*0020*/ 	.byte	0x00, 0x00, 0x00, 0x00


//--------------------- .nv.info._Z11imparesCeroPiS_ --------------------------
	.section	.nv.info._Z11imparesCeroPiS_,"",@"SHT_CUDA_INFO"
	.sectionflags	@""
	.align	4


	//----- nvinfo : EIATTR_CUDA_API_VERSION
	.align		4
        /*0000*/ 	.byte	0x04, 0x37
        /*0002*/ 	.short	(.L_7 - .L_6)
.L_6:
        /*0004*/ 	.word	0x00000082


	//----- nvinfo : EIATTR_KPARAM_INFO
	.align		4
.L_7:
        /*0008*/ 	.byte	0x04, 0x17
        /*000a*/ 	.short	(.L_9 - .L_8)
.L_8:
        /*000c*/ 	.word	0x00000000
        /*0010*/ 	.short	0x0001
        /*0012*/ 	.short	0x0008
        /*0014*/ 	.byte	0x00, 0xf5, 0x21, 0x00


	//----- nvinfo : EIATTR_KPARAM_INFO
	.align		4
.L_9:
        /*0018*/ 	.byte	0x04, 0x17
        /*001a*/ 	.short	(.L_11 - .L_10)
.L_10:
        /*001c*/ 	.word	0x00000000
        /*0020*/ 	.short	0x0000
        /*0022*/ 	.short	0x0000
        /*0024*/ 	.byte	0x00, 0xf5, 0x21, 0x00


	//----- nvinfo : EIATTR_SPARSE_MMA_MASK
	.align		4
.L_11:
        /*0028*/ 	.byte	0x03, 0x50
        /*002a*/ 	.short	0x0000


	//----- nvinfo : EIATTR_MAXREG_COUNT
	.align		4
        /*002c*/ 	.byte	0x03, 0x1b
        /*002e*/ 	.short	0x00ff


	//----- nvinfo : EIATTR_MERCURY_ISA_VERSION
	.align		4
        /*0030*/ 	.byte	0x03, 0x5f
        /*0032*/ 	.short	0x0101


	//----- nvinfo : EIATTR_VRC_CTA_INIT_COUNT
	.align		4
        /*0034*/ 	.byte	0x02, 0x4a
	.zero		1
	.zero		1


	//----- nvinfo : EIATTR_EXIT_INSTR_OFFSETS
	.align		4
        /*0038*/ 	.byte	0x04, 0x1c
        /*003a*/ 	.short	(.L_13 - .L_12)


	//   ....[0]....
.L_12:
        /*003c*/ 	.word	0x00000110


	//----- nvinfo : EIATTR_CRS_STACK_SIZE
	.align		4
.L_13:
        /*0040*/ 	.byte	0x04, 0x1e
        /*0042*/ 	.short	(.L_15 - .L_14)
.L_14:
        /*0044*/ 	.word	0x00000000


	//----- nvinfo : EIATTR_CBANK_PARAM_SIZE
	.align		4
.L_15:
        /*0048*/ 	.byte	0x03, 0x19
        /*004a*/ 	.short	0x0010


	//----- nvinfo : EIATTR_PARAM_CBANK
	.align		4
        /*004c*/ 	.byte	0x04, 0x0a
        /*004e*/ 	.short	(.L_17 - .L_16)
	.align		4
.L_16:
        /*0050*/ 	.word	index@(.nv.constant0._Z11imparesCeroPiS_)
        /*0054*/ 	.short	0x0380
        /*0056*/ 	.short	0x0010


	//----- nvinfo : EIATTR_SW_WAR
	.align		4
.L_17:
        /*0058*/ 	.byte	0x04, 0x36
        /*005a*/ 	.short	(.L_19 - .L_18)
.L_18:
        /*005c*/ 	.word	0x00000008
.L_19:


//--------------------- .nv.callgraph             --------------------------
	.section	.nv.callgraph,"",@"SHT_CUDA_CALLGRAPH"
	.align	4
	.sectionentsize	8
	.align		4
        /*0000*/ 	.word	0x00000000
	.align		4
        /*0004*/ 	.word	0xffffffff
	.align		4
        /*0008*/ 	.word	0x00000000
	.align		4
        /*000c*/ 	.word	0xfffffffe
	.align		4
        /*0010*/ 	.word	0x00000000
	.align		4
        /*0014*/ 	.word	0xfffffffd
	.align		4
        /*0018*/ 	.word	0x00000000
	.align		4
        /*001c*/ 	.word	0xfffffffc


//--------------------- .text._Z11imparesCeroPiS_ --------------------------
	.section	.text._Z11imparesCeroPiS_,"ax",@progbits
	.align	128
        .global         _Z11imparesCeroPiS_
        .type           _Z11imparesCeroPiS_,@function
        .size           _Z11imparesCeroPiS_,(.L_x_3 - _Z11imparesCeroPiS_)
        .other          _Z11imparesCeroPiS_,@"STO_CUDA_ENTRY STV_DEFAULT"
_Z11imparesCeroPiS_:
.text._Z11imparesCeroPiS_:
[----:B------:R-:W-:Y:S01]  /*0000*/  LDC R1, c[0x0][0x37c] ;  /* 0x0000df00ff017b82 */ /* 0x000fe20000000800 */
[----:B------:R-:W0:Y:S07]  /*0010*/  S2R R0, SR_TID.X ;  /* 0x0000000000007919 */ /* 0x000e2e0000002100 */
[----:B------:R-:W1:Y:S01]  /*0020*/  LDC.64 R4, c[0x0][0x388] ;  /* 0x0000e200ff047b82 */ /* 0x000e620000000a00 */
[----:B------:R-:W2:Y:S01]  /*0030*/  LDCU.64 UR4, c[0x0][0x358] ;  /* 0x00006b00ff0477ac */ /* 0x000ea20008000a00 */
[----:B------:R-:W-:Y:S01]  /*0040*/  BSSY.RECONVERGENT B0, `(.L_x_0) ;  /* 0x000000b000007945 */ /* 0x000fe20003800200 */
[----:B------:R-:W3:Y:S01]  /*0050*/  S2R R7, SR_TID.Y ;  /* 0x0000000000077919 */ /* 0x000ee20000002200 */
[----:B------:R-:W-:Y:S01]  /*0060*/  HFMA2 R3, -RZ, RZ, 0, 0 ;  /* 0x00000000ff037431 */ /* 0x000fe200000001ff */
[----:B0-----:R-:W-:-:S04]  /*0070*/  LOP3.LUT R2, R0, 0x1, RZ, 0xc0, !PT ;  /* 0x0000000100027812 */ /* 0x001fc800078ec0ff */
[----:B------:R-:W-:Y:S01]  /*0080*/  ISETP.NE.U32.AND P0, PT, R2, 0x1, PT ;  /* 0x000000010200780c */ /* 0x000fe20003f05070 */
[----:B---3--:R-:W-:-:S04]  /*0090*/  IMAD R7, R7, 0x15, R0 ;  /* 0x0000001507077824 */ /* 0x008fc800078e0200 */
[----:B-1----:R-:W-:-:S08]  /*00a0*/  IMAD.WIDE.U32 R4, R7, 0x4, R4 ;  /* 0x0000000407047825 */ /* 0x002fd000078e0004 */
[----:B--2---:R-:W-:Y:S05]  /*00b0*/  @!P0 BRA `(.L_x_1) ;  /* 0x00000000000c8947 */ /* 0x004fea0003800000 */
[----:B------:R-:W0:Y:S02]  /*00c0*/  LDC.64 R2, c[0x0][0x380] ;  /* 0x0000e000ff027b82 */ /* 0x000e240000000a00 */
[----:B0-----:R-:W-:-:S06]  /*00d0*/  IMAD.WIDE.U32 R2, R7, 0x4, R2 ;  /* 0x0000000407027825 */ /* 0x001fcc00078e0002 */
[----:B------:R0:W5:Y:S02]  /*00e0*/  LDG.E R3, desc[UR4][R2.64] ;  /* 0x0000000402037981 */ /* 0x000164000c1e1900 */
.L_x_1:
[----:B------:R-:W-:Y:S05]  /*00f0*/  BSYNC.RECONVERGENT B0 ;  /* 0x0000000000007941 */ /* 0x000fea0003800200 */
.L_x_0:
[----:B-----5:R-:W-:Y:S01]  /*0100*/  STG.E desc[UR4][R4.64], R3 ;  /* 0x0000000304007986 */ /* 0x020fe2000c101904 */
[----:B------:R-:W-:Y:S05]  /*0110*/  EXIT ;  /* 0x000000000000794d */ /* 0x000fea0003800000 */
.L_x_2:
[----:B------:R-:W-:-:S00]  /*0120*/  BRA `(.L_x_2) ;  /* 0xfffffffc00fc7947 */ /* 0x000fc0000383ffff */
[----:B------:R-:W-:-:S00]  /*0130*/  NOP ;  /* 0x0000000000007918 */ /* 0x000fc00000000000 */
        /* <DEDUP_REMOVED lines=12> */
.L_x_3:


//--------------------- .nv.shared.reserved.0     --------------------------
	.section	.nv.shared.reserved.0,"aw",@nobits
	.weak		__nv_reservedSMEM_offset_0_alias
	.size		__nv_reservedSMEM_offset_0_alias, 0, 64
	.other		__nv_reservedSMEM_offset_0_alias,@"STO_CUDA_RESERVED_SHARED STV_DEFAULT"
__nv_reservedSMEM_offset_0_alias:
	.zero		0
	.zero		64


//--------------------- .nv.constant0._Z11imparesCeroPiS_ --------------------------
	.section	.nv.constant0._Z11imparesCeroPiS_,"a",@progbits
	.sectionflags	@""
	.align	4
.nv.constant0._Z11imparesCeroPiS_:
	.zero		912


//--------------------- SYMBOLS --------------------------

	.type		.nv.reservedSmem.offset0,@object
	.size		.nv.reservedSmem.offset0,0x4
